	.headerflags	@"EF_CUDA_TEXMODE_UNIFIED EF_CUDA_64BIT_ADDRESS EF_CUDA_ACCELERATORS EF_CUDA_SM90 EF_CUDA_VIRTUAL_SM(EF_CUDA_SM90)"
	.elftype	@"ET_EXEC"


//--------------------- .nv.info                  --------------------------
	.section	.nv.info,"",@"SHT_CUDA_INFO"
	.align	4


	//----- nvinfo : EIATTR_REGCOUNT
	.align		4
        /*0000*/ 	.byte	0x04, 0x2f
        /*0002*/ 	.short	(.L_1 - .L_0)
	.align		4
.L_0:
        /*0004*/ 	.word	index@(triton_poi_fused_cat_3)
        /*0008*/ 	.word	0x00000012


	//----- nvinfo : EIATTR_MIN_STACK_SIZE
	.align		4
.L_1:
        /*000c*/ 	.byte	0x04, 0x12
        /*000e*/ 	.short	(.L_3 - .L_2)
	.align		4
.L_2:
        /*0010*/ 	.word	index@(triton_poi_fused_cat_3)
        /*0014*/ 	.word	0x00000000


	//----- nvinfo : EIATTR_FRAME_SIZE
	.align		4
.L_3:
        /*0018*/ 	.byte	0x04, 0x11
        /*001a*/ 	.short	(.L_5 - .L_4)
	.align		4
.L_4:
        /*001c*/ 	.word	index@(triton_poi_fused_cat_3)
        /*0020*/ 	.word	0x00000000


	//----- nvinfo : EIATTR_MIN_STACK_SIZE
	.align		4
.L_5:
        /*0024*/ 	.byte	0x04, 0x12
        /*0026*/ 	.short	(.L_7 - .L_6)
	.align		4
.L_6:
        /*0028*/ 	.word	index@(triton_poi_fused_cat_3)
        /*002c*/ 	.word	0x00000000
.L_7:


//--------------------- .nv.info.triton_poi_fused_cat_3 --------------------------
	.section	.nv.info.triton_poi_fused_cat_3,"",@"SHT_CUDA_INFO"
	.sectionflags	@""
	.align	4


	//----- nvinfo : EIATTR_CUDA_API_VERSION
	.align		4
        /*0000*/ 	.byte	0x04, 0x37
        /*0002*/ 	.short	(.L_9 - .L_8)
.L_8:
        /*0004*/ 	.word	0x0000007c


	//----- nvinfo : EIATTR_KPARAM_INFO
	.align		4
.L_9:
        /*0008*/ 	.byte	0x04, 0x17
        /*000a*/ 	.short	(.L_11 - .L_10)
.L_10:
        /*000c*/ 	.word	0x00000000
        /*0010*/ 	.short	0x0005
        /*0012*/ 	.short	0x0028
        /*0014*/ 	.byte	0x00, 0xf0, 0x11, 0x00


	//----- nvinfo : EIATTR_KPARAM_INFO
	.align		4
.L_11:
        /*0018*/ 	.byte	0x04, 0x17
        /*001a*/ 	.short	(.L_13 - .L_12)
.L_12:
        /*001c*/ 	.word	0x00000000
        /*0020*/ 	.short	0x0004
        /*0022*/ 	.short	0x0020
        /*0024*/ 	.byte	0x00, 0xf4, 0x21, 0x00


	//----- nvinfo : EIATTR_KPARAM_INFO
	.align		4
.L_13:
        /*0028*/ 	.byte	0x04, 0x17
        /*002a*/ 	.short	(.L_15 - .L_14)
.L_14:
        /*002c*/ 	.word	0x00000000
        /*0030*/ 	.short	0x0003
        /*0032*/ 	.short	0x0018
        /*0034*/ 	.byte	0x00, 0xf4, 0x21, 0x00


	//----- nvinfo : EIATTR_KPARAM_INFO
	.align		4
.L_15:
        /*0038*/ 	.byte	0x04, 0x17
        /*003a*/ 	.short	(.L_17 - .L_16)
.L_16:
        /*003c*/ 	.word	0x00000000
        /*0040*/ 	.short	0x0002
        /*0042*/ 	.short	0x0010
        /*0044*/ 	.byte	0x00, 0xf4, 0x21, 0x00


	//----- nvinfo : EIATTR_KPARAM_INFO
	.align		4
.L_17:
        /*0048*/ 	.byte	0x04, 0x17
        /*004a*/ 	.short	(.L_19 - .L_18)
.L_18:
        /*004c*/ 	.word	0x00000000
        /*0050*/ 	.short	0x0001
        /*0052*/ 	.short	0x0008
        /*0054*/ 	.byte	0x00, 0xf4, 0x21, 0x00


	//----- nvinfo : EIATTR_KPARAM_INFO
	.align		4
.L_19:
        /*0058*/ 	.byte	0x04, 0x17
        /*005a*/ 	.short	(.L_21 - .L_20)
.L_20:
        /*005c*/ 	.word	0x00000000
        /*0060*/ 	.short	0x0000
        /*0062*/ 	.short	0x0000
        /*0064*/ 	.byte	0x00, 0xf4, 0x21, 0x00


	//----- nvinfo : EIATTR_SPARSE_MMA_MASK
	.align		4
.L_21:
        /*0068*/ 	.byte	0x03, 0x50
        /*006a*/ 	.short	0x0000


	//----- nvinfo : EIATTR_MAXREG_COUNT
	.align		4
        /*006c*/ 	.byte	0x03, 0x1b
        /*006e*/ 	.short	0x00ff


	//----- nvinfo : EIATTR_EXIT_INSTR_OFFSETS
	.align		4
        /*0070*/ 	.byte	0x04, 0x1c
        /*0072*/ 	.short	(.L_23 - .L_22)


	//   ....[0]....
.L_22:
        /*0074*/ 	.word	0x000002b0


	//   ....[1]....
        /*0078*/ 	.word	0x000002d0


	//----- nvinfo : EIATTR_REQNTID
	.align		4
.L_23:
        /*007c*/ 	.byte	0x04, 0x10
        /*007e*/ 	.short	(.L_25 - .L_24)
.L_24:
        /*0080*/ 	.word	0x00000080
        /*0084*/ 	.word	0x00000001
        /*0088*/ 	.word	0x00000001


	//----- nvinfo : EIATTR_CBANK_PARAM_SIZE
	.align		4
.L_25:
        /*008c*/ 	.byte	0x03, 0x19
        /*008e*/ 	.short	0x002c


	//----- nvinfo : EIATTR_PARAM_CBANK
	.align		4
        /*0090*/ 	.byte	0x04, 0x0a
        /*0092*/ 	.short	(.L_27 - .L_26)
	.align		4
.L_26:
        /*0094*/ 	.word	index@(.nv.constant0.triton_poi_fused_cat_3)
        /*0098*/ 	.short	0x0210
        /*009a*/ 	.short	0x002c


	//----- nvinfo : EIATTR_SW_WAR
	.align		4
.L_27:
        /*009c*/ 	.byte	0x04, 0x36
        /*009e*/ 	.short	(.L_29 - .L_28)
.L_28:
        /*00a0*/ 	.word	0x00000008
.L_29:


//--------------------- .nv.callgraph             --------------------------
	.section	.nv.callgraph,"",@"SHT_CUDA_CALLGRAPH"
	.align	4
	.sectionentsize	8
	.align		4
        /*0000*/ 	.word	0x00000000
	.align		4
        /*0004*/ 	.word	0xffffffff
	.align		4
        /*0008*/ 	.word	0x00000000
	.align		4
        /*000c*/ 	.word	0xfffffffe
	.align		4
        /*0010*/ 	.word	0x00000000
	.align		4
        /*0014*/ 	.word	0xfffffffd
	.align		4
        /*0018*/ 	.word	0x00000000
	.align		4
        /*001c*/ 	.word	0xfffffffc


//--------------------- .text.triton_poi_fused_cat_3 --------------------------
	.section	.text.triton_poi_fused_cat_3,"ax",@progbits
	.align	128
        .global         triton_poi_fused_cat_3
        .type           triton_poi_fused_cat_3,@function
        .size           triton_poi_fused_cat_3,(.L_x_1 - triton_poi_fused_cat_3)
        .other          triton_poi_fused_cat_3,@"STO_CUDA_ENTRY STV_DEFAULT"
triton_poi_fused_cat_3:
.text.triton_poi_fused_cat_3:
[----:B------:R-:W0:Y:S02]  /*0000*/  LDC R1, c[0x0][0x28] ;  /* 0x00000a00ff017b82 */ /* 0x000e240000000800 */
[----:B------:R-:W1:Y:S01]  /*0010*/  S2R R0, SR_TID.X ;  /* 0x0000000000007919 */ /* 0x000e620000002100 */
[----:B------:R-:W2:Y:S01]  /*0020*/  LDC.64 R8, c[0x0][0x210] ;  /* 0x00008400ff087b82 */ /* 0x000ea20000000a00 */
[----:B------:R-:W-:Y:S01]  /*0030*/  ULDC.64 UR4, c[0x0][0x220] ;  /* 0x0000880000047ab9 */ /* 0x000fe20000000a00 */
[----:B------:R-:W-:Y:S01]  /*0040*/  CS2R R14, SRZ ;  /* 0x00000000000e7805 */ /* 0x000fe2000001ff00 */
[----:B------:R-:W3:Y:S05]  /*0050*/  S2R R3, SR_CTAID.X ;  /* 0x0000000000037919 */ /* 0x000eea0000002500 */
[----:B------:R-:W4:Y:S01]  /*0060*/  LDC.64 R4, c[0x0][0x218] ;  /* 0x00008600ff047b82 */ /* 0x000f220000000a00 */
[----:B-1----:R-:W-:-:S05]  /*0070*/  LOP3.LUT R0, R0, 0x7f, RZ, 0xc0, !PT ;  /* 0x0000007f00007812 */ /* 0x002fca00078ec0ff */
[----:B---3--:R-:W-:-:S05]  /*0080*/  IMAD R0, R3, 0x80, R0 ;  /* 0x0000008003007824 */ /* 0x008fca00078e0200 */
[----:B------:R-:W-:Y:S02]  /*0090*/  SHF.R.S32.HI R3, RZ, 0x1f, R0 ;  /* 0x0000001fff037819 */ /* 0x000fe40000011400 */
[----:B------:R-:W-:Y:S02]  /*00a0*/  ISETP.GE.AND P0, PT, R0, 0x100, PT ;  /* 0x000001000000780c */ /* 0x000fe40003f06270 */
[----:B------:R-:W-:Y:S02]  /*00b0*/  LEA.HI R6, R3, R0, RZ, 0x6 ;  /* 0x0000000003067211 */ /* 0x000fe400078f30ff */
[----:B------:R-:W1:Y:S02]  /*00c0*/  LDC.64 R2, c[0x0][0x228] ;  /* 0x00008a00ff027b82 */ /* 0x000e640000000a00 */
[----:B------:R-:W-:Y:S02]  /*00d0*/  LOP3.LUT R7, R6, 0xffffffc0, RZ, 0xc0, !PT ;  /* 0xffffffc006077812 */ /* 0x000fe400078ec0ff */
[----:B------:R-:W-:-:S03]  /*00e0*/  SHF.R.S32.HI R6, RZ, 0x6, R6 ;  /* 0x00000006ff067819 */ /* 0x000fc60000011406 */
[----:B------:R-:W-:Y:S02]  /*00f0*/  IMAD.IADD R11, R0, 0x1, -R7 ;  /* 0x00000001000b7824 */ /* 0x000fe400078e0a07 */
[----:B------:R-:W-:Y:S02]  /*0100*/  IMAD.SHL.U32 R6, R6, 0x20, RZ ;  /* 0x0000002006067824 */ /* 0x000fe400078e00ff */
[C---:B----4-:R-:W-:Y:S01]  /*0110*/  IMAD.WIDE R4, R11.reuse, 0x4, R4 ;  /* 0x000000040b047825 */ /* 0x050fe200078e0204 */
[C---:B------:R-:W-:Y:S02]  /*0120*/  ISETP.GE.AND P1, PT, R11.reuse, 0x20, PT ;  /* 0x000000200b00780c */ /* 0x040fe40003f26270 */
[--C-:B------:R-:W-:Y:S01]  /*0130*/  SHF.R.S32.HI R10, RZ, 0x1f, R6.reuse ;  /* 0x0000001fff0a7819 */ /* 0x100fe20000011406 */
[----:B------:R-:W-:Y:S01]  /*0140*/  IMAD.IADD R13, R11, 0x1, R6 ;  /* 0x000000010b0d7824 */ /* 0x000fe200078e0206 */
[----:B------:R-:W-:Y:S02]  /*0150*/  IADD3 R7, P3, R11, R6, RZ ;  /* 0x000000060b077210 */ /* 0x000fe40007f7e0ff */
[----:B------:R-:W-:Y:S01]  /*0160*/  ISETP.LT.AND P2, PT, R0, 0x100, !P1 ;  /* 0x000001000000780c */ /* 0x000fe20004f41270 */
[----:B--2---:R-:W-:Y:S01]  /*0170*/  IMAD.WIDE R8, R13, 0x4, R8 ;  /* 0x000000040d087825 */ /* 0x004fe200078e0208 */
[----:B------:R-:W-:-:S02]  /*0180*/  LEA.HI.X.SX32 R10, R11, R10, 0x1, P3 ;  /* 0x0000000a0b0a7211 */ /* 0x000fc400018f0eff */
[----:B------:R-:W-:Y:S02]  /*0190*/  CS2R R12, SRZ ;  /* 0x00000000000c7805 */ /* 0x000fe4000001ff00 */
[----:B------:R-:W-:Y:S02]  /*01a0*/  ISETP.GT.AND P3, PT, R11, 0x1f, !P0 ;  /* 0x0000001f0b00780c */ /* 0x000fe40004764270 */
[----:B------:R-:W-:Y:S01]  /*01b0*/  LEA R6, P4, R7, UR4, 0x2 ;  /* 0x0000000407067c11 */ /* 0x000fe2000f8810ff */
[----:B-1----:R-:W-:-:S03]  /*01c0*/  IMAD.WIDE R2, R11, 0x4, R2 ;  /* 0x000000040b027825 */ /* 0x002fc600078e0202 */
[----:B------:R-:W-:Y:S01]  /*01d0*/  LEA.HI.X R7, R7, UR5, R10, 0x2, P4 ;  /* 0x0000000507077c11 */ /* 0x000fe2000a0f140a */
[----:B------:R-:W-:Y:S01]  /*01e0*/  ULDC.64 UR4, c[0x0][0x208] ;  /* 0x0000820000047ab9 */ /* 0x000fe20000000a00 */
[----:B------:R-:W1:Y:S01]  /*01f0*/  LDC.64 R10, c[0x0][0x230] ;  /* 0x00008c00ff0a7b82 */ /* 0x000e620000000a00 */
[----:B------:R1:W2:Y:S04]  /*0200*/  @P2 LDG.E.EL R13, desc[UR4][R4.64] ;  /* 0x00000004040d2981 */ /* 0x0002a8000c2e1900 */
[----:B------:R-:W3:Y:S04]  /*0210*/  @P2 LDG.E.EL R12, desc[UR4][R8.64] ;  /* 0x00000004080c2981 */ /* 0x000ee8000c2e1900 */
[----:B------:R-:W4:Y:S04]  /*0220*/  @P3 LDG.E.EL R15, desc[UR4][R2.64+-0x80] ;  /* 0xffff8004020f3981 */ /* 0x000f28000c2e1900 */
[----:B------:R-:W5:Y:S01]  /*0230*/  @P3 LDG.E.EL R14, desc[UR4][R6.64+-0x80] ;  /* 0xffff8004060e3981 */ /* 0x000f62000c2e1900 */
[----:B-1----:R-:W-:Y:S01]  /*0240*/  IMAD.WIDE R4, R0, 0x4, R10 ;  /* 0x0000000400047825 */ /* 0x002fe200078e020a */
[----:B--2---:R-:W-:-:S02]  /*0250*/  SEL R13, R13, RZ, P2 ;  /* 0x000000ff0d0d7207 */ /* 0x004fc40001000000 */
[----:B---3--:R-:W-:Y:S02]  /*0260*/  SEL R12, R12, RZ, P2 ;  /* 0x000000ff0c0c7207 */ /* 0x008fe40001000000 */
[----:B----4-:R-:W-:-:S03]  /*0270*/  SEL R15, R15, RZ, P3 ;  /* 0x000000ff0f0f7207 */ /* 0x010fc60001800000 */
[----:B------:R-:W-:Y:S01]  /*0280*/  FADD R13, R12, R13 ;  /* 0x0000000d0c0d7221 */ /* 0x000fe20000000000 */
[----:B-----5:R-:W-:-:S05]  /*0290*/  SEL R14, R14, RZ, P3 ;  /* 0x000000ff0e0e7207 */ /* 0x020fca0001800000 */
[----:B------:R-:W-:Y:S01]  /*02a0*/  @P1 FADD R13, R14, R15 ;  /* 0x0000000f0e0d1221 */ /* 0x000fe20000000000 */
[----:B------:R-:W-:Y:S06]  /*02b0*/  @P0 EXIT ;  /* 0x000000000000094d */ /* 0x000fec0003800000 */
[----:B------:R-:W-:Y:S01]  /*02c0*/  STG.E desc[UR4][R4.64], R13 ;  /* 0x0000000d04007986 */ /* 0x000fe2000c101904 */
[----:B------:R-:W-:Y:S05]  /*02d0*/  EXIT ;  /* 0x000000000000794d */ /* 0x000fea0003800000 */
.L_x_0:
[----:B------:R-:W-:-:S00]  /*02e0*/  BRA `(.L_x_0) ;  /* 0xfffffffc00fc7947 */ /* 0x000fc0000383ffff */
[----:B------:R-:W-:-:S00]  /*02f0*/  NOP ;  /* 0x0000000000007918 */ /* 0x000fc00000000000 */
        /* <DEDUP_REMOVED lines=8> */
.L_x_1:


//--------------------- .nv.constant0.triton_poi_fused_cat_3 --------------------------
	.section	.nv.constant0.triton_poi_fused_cat_3,"a",@progbits
	.sectionflags	@""
	.align	4
.nv.constant0.triton_poi_fused_cat_3:
	.zero		572
